	.headerflags	@"EF_CUDA_TEXMODE_UNIFIED EF_CUDA_64BIT_ADDRESS EF_CUDA_ACCELERATORS EF_CUDA_SM90 EF_CUDA_VIRTUAL_SM(EF_CUDA_SM90)"
	.elftype	@"ET_EXEC"


//--------------------- .nv.info                  --------------------------
	.section	.nv.info,"",@"SHT_CUDA_INFO"
	.align	4


	//----- nvinfo : EIATTR_REGCOUNT
	.align		4
        /*0000*/ 	.byte	0x04, 0x2f
        /*0002*/ 	.short	(.L_1 - .L_0)
	.align		4
.L_0:
        /*0004*/ 	.word	index@(triton_poi_fused_mul_sigmoid_36)
        /*0008*/ 	.word	0x00000010


	//----- nvinfo : EIATTR_MIN_STACK_SIZE
	.align		4
.L_1:
        /*000c*/ 	.byte	0x04, 0x12
        /*000e*/ 	.short	(.L_3 - .L_2)
	.align		4
.L_2:
        /*0010*/ 	.word	index@(triton_poi_fused_mul_sigmoid_36)
        /*0014*/ 	.word	0x00000000


	//----- nvinfo : EIATTR_FRAME_SIZE
	.align		4
.L_3:
        /*0018*/ 	.byte	0x04, 0x11
        /*001a*/ 	.short	(.L_5 - .L_4)
	.align		4
.L_4:
        /*001c*/ 	.word	index@(triton_poi_fused_mul_sigmoid_36)
        /*0020*/ 	.word	0x00000000


	//----- nvinfo : EIATTR_MIN_STACK_SIZE
	.align		4
.L_5:
        /*0024*/ 	.byte	0x04, 0x12
        /*0026*/ 	.short	(.L_7 - .L_6)
	.align		4
.L_6:
        /*0028*/ 	.word	index@(triton_poi_fused_mul_sigmoid_36)
        /*002c*/ 	.word	0x00000000
.L_7:


//--------------------- .nv.info.triton_poi_fused_mul_sigmoid_36 --------------------------
	.section	.nv.info.triton_poi_fused_mul_sigmoid_36,"",@"SHT_CUDA_INFO"
	.sectionflags	@""
	.align	4


	//----- nvinfo : EIATTR_CUDA_API_VERSION
	.align		4
        /*0000*/ 	.byte	0x04, 0x37
        /*0002*/ 	.short	(.L_9 - .L_8)
.L_8:
        /*0004*/ 	.word	0x0000007c


	//----- nvinfo : EIATTR_KPARAM_INFO
	.align		4
.L_9:
        /*0008*/ 	.byte	0x04, 0x17
        /*000a*/ 	.short	(.L_11 - .L_10)
.L_10:
        /*000c*/ 	.word	0x00000000
        /*0010*/ 	.short	0x0002
        /*0012*/ 	.short	0x0010
        /*0014*/ 	.byte	0x00, 0xf0, 0x11, 0x00


	//----- nvinfo : EIATTR_KPARAM_INFO
	.align		4
.L_11:
        /*0018*/ 	.byte	0x04, 0x17
        /*001a*/ 	.short	(.L_13 - .L_12)
.L_12:
        /*001c*/ 	.word	0x00000000
        /*0020*/ 	.short	0x0001
        /*0022*/ 	.short	0x0008
        /*0024*/ 	.byte	0x00, 0xf4, 0x21, 0x00


	//----- nvinfo : EIATTR_KPARAM_INFO
	.align		4
.L_13:
        /*0028*/ 	.byte	0x04, 0x17
        /*002a*/ 	.short	(.L_15 - .L_14)
.L_14:
        /*002c*/ 	.word	0x00000000
        /*0030*/ 	.short	0x0000
        /*0032*/ 	.short	0x0000
        /*0034*/ 	.byte	0x00, 0xf4, 0x21, 0x00


	//----- nvinfo : EIATTR_SPARSE_MMA_MASK
	.align		4
.L_15:
        /*0038*/ 	.byte	0x03, 0x50
        /*003a*/ 	.short	0x0000


	//----- nvinfo : EIATTR_MAXREG_COUNT
	.align		4
        /*003c*/ 	.byte	0x03, 0x1b
        /*003e*/ 	.short	0x00ff


	//----- nvinfo : EIATTR_EXIT_INSTR_OFFSETS
	.align		4
        /*0040*/ 	.byte	0x04, 0x1c
        /*0042*/ 	.short	(.L_17 - .L_16)


	//   ....[0]....
.L_16:
        /*0044*/ 	.word	0x000004b0


	//   ....[1]....
        /*0048*/ 	.word	0x000004d0


	//----- nvinfo : EIATTR_REQNTID
	.align		4
.L_17:
        /*004c*/ 	.byte	0x04, 0x10
        /*004e*/ 	.short	(.L_19 - .L_18)
.L_18:
        /*0050*/ 	.word	0x00000100
        /*0054*/ 	.word	0x00000001
        /*0058*/ 	.word	0x00000001


	//----- nvinfo : EIATTR_CBANK_PARAM_SIZE
	.align		4
.L_19:
        /*005c*/ 	.byte	0x03, 0x19
        /*005e*/ 	.short	0x0014


	//----- nvinfo : EIATTR_PARAM_CBANK
	.align		4
        /*0060*/ 	.byte	0x04, 0x0a
        /*0062*/ 	.short	(.L_21 - .L_20)
	.align		4
.L_20:
        /*0064*/ 	.word	index@(.nv.constant0.triton_poi_fused_mul_sigmoid_36)
        /*0068*/ 	.short	0x0210
        /*006a*/ 	.short	0x0014


	//----- nvinfo : EIATTR_SW_WAR
	.align		4
.L_21:
        /*006c*/ 	.byte	0x04, 0x36
        /*006e*/ 	.short	(.L_23 - .L_22)
.L_22:
        /*0070*/ 	.word	0x00000008
.L_23:


//--------------------- .nv.callgraph             --------------------------
	.section	.nv.callgraph,"",@"SHT_CUDA_CALLGRAPH"
	.align	4
	.sectionentsize	8
	.align		4
        /*0000*/ 	.word	0x00000000
	.align		4
        /*0004*/ 	.word	0xffffffff
	.align		4
        /*0008*/ 	.word	0x00000000
	.align		4
        /*000c*/ 	.word	0xfffffffe
	.align		4
        /*0010*/ 	.word	0x00000000
	.align		4
        /*0014*/ 	.word	0xfffffffd
	.align		4
        /*0018*/ 	.word	0x00000000
	.align		4
        /*001c*/ 	.word	0xfffffffc


//--------------------- .text.triton_poi_fused_mul_sigmoid_36 --------------------------
	.section	.text.triton_poi_fused_mul_sigmoid_36,"ax",@progbits
	.align	128
        .global         triton_poi_fused_mul_sigmoid_36
        .type           triton_poi_fused_mul_sigmoid_36,@function
        .size           triton_poi_fused_mul_sigmoid_36,(.L_x_1 - triton_poi_fused_mul_sigmoid_36)
        .other          triton_poi_fused_mul_sigmoid_36,@"STO_CUDA_ENTRY STV_DEFAULT"
triton_poi_fused_mul_sigmoid_36:
.text.triton_poi_fused_mul_sigmoid_36:
[----:B------:R-:W0:Y:S02]  /*0000*/  LDC R1, c[0x0][0x28] ;  /* 0x00000a00ff017b82 */ /* 0x000e240000000800 */
[----:B------:R-:W1:Y:S01]  /*0010*/  S2R R0, SR_TID.X ;  /* 0x0000000000007919 */ /* 0x000e620000002100 */
[----:B------:R-:W2:Y:S01]  /*0020*/  LDC.64 R4, c[0x0][0x210] ;  /* 0x00008400ff047b82 */ /* 0x000ea20000000a00 */
[----:B------:R-:W-:Y:S01]  /*0030*/  CS2R R2, SRZ ;  /* 0x0000000000027805 */ /* 0x000fe2000001ff00 */
[----:B------:R-:W-:Y:S01]  /*0040*/  ULDC.64 UR4, c[0x0][0x208] ;  /* 0x0000820000047ab9 */ /* 0x000fe20000000a00 */
[----:B------:R-:W3:Y:S05]  /*0050*/  S2R R9, SR_CTAID.X ;  /* 0x0000000000097919 */ /* 0x000eea0000002500 */
[----:B------:R-:W4:Y:S01]  /*0060*/  LDC.64 R6, c[0x0][0x218] ;  /* 0x00008600ff067b82 */ /* 0x000f220000000a00 */
[----:B-1----:R-:W-:-:S04]  /*0070*/  SHF.L.U32 R0, R0, 0x1, RZ ;  /* 0x0000000100007819 */ /* 0x002fc800000006ff */
[----:B------:R-:W-:-:S04]  /*0080*/  LOP3.LUT R0, R0, 0x1fe, RZ, 0xc0, !PT ;  /* 0x000001fe00007812 */ /* 0x000fc800078ec0ff */
[----:B---3--:R-:W-:-:S04]  /*0090*/  LEA R9, R9, R0, 0x9 ;  /* 0x0000000009097211 */ /* 0x008fc800078e48ff */
[C---:B------:R-:W-:Y:S01]  /*00a0*/  ISETP.GE.AND P0, PT, R9.reuse, 0x10800, PT ;  /* 0x000108000900780c */ /* 0x040fe20003f06270 */
[----:B------:R-:W-:-:S04]  /*00b0*/  IMAD.HI R0, R9, 0x3e0f83e1, RZ ;  /* 0x3e0f83e109007827 */ /* 0x000fc800078e02ff */
[----:B--2---:R-:W-:Y:S01]  /*00c0*/  IMAD.WIDE R4, R9, 0x4, R4 ;  /* 0x0000000409047825 */ /* 0x004fe200078e0204 */
[----:B------:R-:W-:-:S04]  /*00d0*/  SHF.R.U32.HI R11, RZ, 0x1f, R0 ;  /* 0x0000001fff0b7819 */ /* 0x000fc80000011600 */
[CC--:B------:R-:W-:Y:S02]  /*00e0*/  LEA.HI.SX32 R8, R0.reuse, R11.reuse, 0x18 ;  /* 0x0000000b00087211 */ /* 0x0c0fe400078fc2ff */
[----:B------:R-:W-:Y:S01]  /*00f0*/  LEA.HI.SX32 R11, R0, R11, 0x14 ;  /* 0x0000000b000b7211 */ /* 0x000fe200078fa2ff */
[----:B------:R-:W2:Y:S02]  /*0100*/  @!P0 LDG.E.64 R2, desc[UR4][R4.64] ;  /* 0x0000000404028981 */ /* 0x000ea4000c1e1b00 */
[----:B------:R-:W-:-:S04]  /*0110*/  IMAD R8, R8, -0x420, R9 ;  /* 0xfffffbe008087824 */ /* 0x000fc800078e0209 */
[----:B------:R-:W-:Y:S01]  /*0120*/  IMAD R11, R11, 0x420, R8 ;  /* 0x000004200b0b7824 */ /* 0x000fe200078e0208 */
[----:B------:R-:W-:-:S03]  /*0130*/  CS2R R8, SRZ ;  /* 0x0000000000087805 */ /* 0x000fc6000001ff00 */
[----:B----4-:R-:W-:-:S05]  /*0140*/  IMAD.WIDE R6, R11, 0x4, R6 ;  /* 0x000000040b067825 */ /* 0x010fca00078e0206 */
[----:B------:R-:W3:Y:S01]  /*0150*/  @!P0 LDG.E.EL.64 R8, desc[UR4][R6.64] ;  /* 0x0000000406088981 */ /* 0x000ee2000c2e1b00 */
[----:B------:R-:W-:Y:S01]  /*0160*/  HFMA2.MMA R13, -RZ, RZ, 1.625, 0 ;  /* 0x3e800000ff0d7435 */ /* 0x000fe200000001ff */
[----:B--2---:R-:W-:-:S04]  /*0170*/  FADD R0, RZ, -R2 ;  /* 0x80000002ff007221 */ /* 0x004fc80000000000 */
[----:B------:R-:W-:Y:S01]  /*0180*/  FMUL R10, R0, 1.4426950216293334961 ;  /* 0x3fb8aa3b000a7820 */ /* 0x000fe20000400000 */
[----:B------:R-:W-:-:S04]  /*0190*/  FADD R0, RZ, -R3 ;  /* 0x80000003ff007221 */ /* 0x000fc80000000000 */
[----:B------:R-:W-:Y:S01]  /*01a0*/  FMUL R11, R0, 1.4426950216293334961 ;  /* 0x3fb8aa3b000b7820 */ /* 0x000fe20000400000 */
[----:B------:R-:W-:-:S04]  /*01b0*/  FSETP.GEU.AND P1, PT, R10, -126, PT ;  /* 0xc2fc00000a00780b */ /* 0x000fc80003f2e000 */
[----:B------:R-:W-:Y:S01]  /*01c0*/  FSETP.GEU.AND P4, PT, R11, -126, PT ;  /* 0xc2fc00000b00780b */ /* 0x000fe20003f8e000 */
[----:B---3--:R-:W-:Y:S01]  /*01d0*/  FADD R8, RZ, -R8 ;  /* 0x80000008ff087221 */ /* 0x008fe20000000000 */
[----:B------:R-:W-:-:S03]  /*01e0*/  FADD R9, RZ, -R9 ;  /* 0x80000009ff097221 */ /* 0x000fc60000000000 */
[----:B------:R-:W-:Y:S01]  /*01f0*/  FMUL R8, R8, 1.4426950216293334961 ;  /* 0x3fb8aa3b08087820 */ /* 0x000fe20000400000 */
[----:B------:R-:W-:-:S03]  /*0200*/  FMUL R9, R9, 1.4426950216293334961 ;  /* 0x3fb8aa3b09097820 */ /* 0x000fc60000400000 */
[----:B------:R-:W-:Y:S01]  /*0210*/  @!P1 FMUL R10, R10, 0.5 ;  /* 0x3f0000000a0a9820 */ /* 0x000fe20000400000 */
[C---:B------:R-:W-:Y:S02]  /*0220*/  FSETP.GEU.AND P2, PT, R8.reuse, -126, PT ;  /* 0xc2fc00000800780b */ /* 0x040fe40003f4e000 */
[----:B------:R-:W-:Y:S01]  /*0230*/  FSETP.GEU.AND P3, PT, R9, -126, PT ;  /* 0xc2fc00000900780b */ /* 0x000fe20003f6e000 */
[----:B------:R-:W-:Y:S01]  /*0240*/  @!P4 FMUL R11, R11, 0.5 ;  /* 0x3f0000000b0bc820 */ /* 0x000fe20000400000 */
[----:B------:R-:W1:Y:S08]  /*0250*/  MUFU.EX2 R0, R10 ;  /* 0x0000000a00007308 */ /* 0x000e700000000800 */
[----:B------:R-:W2:Y:S01]  /*0260*/  MUFU.EX2 R6, R11 ;  /* 0x0000000b00067308 */ /* 0x000ea20000000800 */
[----:B------:R-:W-:-:S02]  /*0270*/  @!P2 FMUL R8, R8, 0.5 ;  /* 0x3f0000000808a820 */ /* 0x000fc40000400000 */
[----:B------:R-:W-:Y:S01]  /*0280*/  @!P3 FMUL R9, R9, 0.5 ;  /* 0x3f0000000909b820 */ /* 0x000fe20000400000 */
[----:B-1----:R-:W-:-:S04]  /*0290*/  @!P1 FMUL R0, R0, R0 ;  /* 0x0000000000009220 */ /* 0x002fc80000400000 */
[----:B------:R-:W1:Y:S01]  /*02a0*/  MUFU.EX2 R7, R8 ;  /* 0x0000000800077308 */ /* 0x000e620000000800 */
[----:B------:R-:W-:Y:S01]  /*02b0*/  FADD R0, R0, 1 ;  /* 0x3f80000000007421 */ /* 0x000fe20000000000 */
[----:B--2---:R-:W-:-:S06]  /*02c0*/  @!P4 FMUL R6, R6, R6 ;  /* 0x000000060606c220 */ /* 0x004fcc0000400000 */
[----:B------:R-:W2:Y:S01]  /*02d0*/  MUFU.EX2 R12, R9 ;  /* 0x00000009000c7308 */ /* 0x000ea20000000800 */
[----:B------:R-:W-:Y:S01]  /*02e0*/  FSETP.GT.AND P1, PT, R0, 8.50705917302346158658e+37, PT ;  /* 0x7e8000000000780b */ /* 0x000fe20003f24000 */
[----:B------:R-:W-:Y:S01]  /*02f0*/  FADD R6, R6, 1 ;  /* 0x3f80000006067421 */ /* 0x000fe20000000000 */
[----:B-1----:R-:W-:-:S04]  /*0300*/  @!P2 FMUL R7, R7, R7 ;  /* 0x000000070707a220 */ /* 0x002fc80000400000 */
[----:B------:R-:W-:Y:S01]  /*0310*/  FSETP.GT.AND P2, PT, R6, 8.50705917302346158658e+37, PT ;  /* 0x7e8000000600780b */ /* 0x000fe20003f44000 */
[----:B------:R-:W-:Y:S01]  /*0320*/  FADD R8, R7, 1 ;  /* 0x3f80000007087421 */ /* 0x000fe20000000000 */
[----:B------:R-:W-:-:S05]  /*0330*/  FSEL R7, R13, 1, P1 ;  /* 0x3f8000000d077808 */ /* 0x000fca0000800000 */
[----:B------:R-:W-:Y:S01]  /*0340*/  @P1 FMUL R0, R0, 0.25 ;  /* 0x3e80000000001820 */ /* 0x000fe20000400000 */
[----:B--2---:R-:W-:Y:S01]  /*0350*/  @!P3 FMUL R12, R12, R12 ;  /* 0x0000000c0c0cb220 */ /* 0x004fe20000400000 */
[----:B------:R-:W-:Y:S02]  /*0360*/  FSETP.GT.AND P3, PT, R8, 8.50705917302346158658e+37, PT ;  /* 0x7e8000000800780b */ /* 0x000fe40003f64000 */
[C---:B------:R-:W-:Y:S01]  /*0370*/  FSEL R9, R13.reuse, 1, P2 ;  /* 0x3f8000000d097808 */ /* 0x040fe20001000000 */
[----:B------:R-:W-:Y:S01]  /*0380*/  FADD R12, R12, 1 ;  /* 0x3f8000000c0c7421 */ /* 0x000fe20000000000 */
[----:B------:R-:W1:Y:S01]  /*0390*/  MUFU.RCP R0, R0 ;  /* 0x0000000000007308 */ /* 0x000e620000001000 */
[----:B------:R-:W-:Y:S01]  /*03a0*/  @P2 FMUL R6, R6, 0.25 ;  /* 0x3e80000006062820 */ /* 0x000fe20000400000 */
[----:B------:R-:W-:Y:S02]  /*03b0*/  FSEL R11, R13, 1, P3 ;  /* 0x3f8000000d0b7808 */ /* 0x000fe40001800000 */
[----:B------:R-:W-:-:S04]  /*03c0*/  FSETP.GT.AND P4, PT, R12, 8.50705917302346158658e+37, PT ;  /* 0x7e8000000c00780b */ /* 0x000fc80003f84000 */
[----:B------:R-:W2:Y:S01]  /*03d0*/  MUFU.RCP R6, R6 ;  /* 0x0000000600067308 */ /* 0x000ea20000001000 */
[----:B------:R-:W-:Y:S01]  /*03e0*/  @P3 FMUL R8, R8, 0.25 ;  /* 0x3e80000008083820 */ /* 0x000fe20000400000 */
[----:B------:R-:W-:Y:S01]  /*03f0*/  FSEL R13, R13, 1, P4 ;  /* 0x3f8000000d0d7808 */ /* 0x000fe20002000000 */
[----:B-1----:R-:W-:-:S05]  /*0400*/  FMUL R7, R0, R7 ;  /* 0x0000000700077220 */ /* 0x002fca0000400000 */
[----:B------:R-:W1:Y:S01]  /*0410*/  MUFU.RCP R8, R8 ;  /* 0x0000000800087308 */ /* 0x000e620000001000 */
[----:B------:R-:W-:Y:S01]  /*0420*/  @P4 FMUL R12, R12, 0.25 ;  /* 0x3e8000000c0c4820 */ /* 0x000fe20000400000 */
[----:B------:R-:W-:Y:S01]  /*0430*/  FMUL R7, R7, R2 ;  /* 0x0000000207077220 */ /* 0x000fe20000400000 */
[----:B--2---:R-:W-:-:S05]  /*0440*/  FMUL R6, R6, R9 ;  /* 0x0000000906067220 */ /* 0x004fca0000400000 */
[----:B------:R-:W2:Y:S01]  /*0450*/  MUFU.RCP R12, R12 ;  /* 0x0000000c000c7308 */ /* 0x000ea20000001000 */
[----:B------:R-:W-:Y:S01]  /*0460*/  FMUL R6, R6, R3 ;  /* 0x0000000306067220 */ /* 0x000fe20000400000 */
[----:B-1----:R-:W-:Y:S01]  /*0470*/  FMUL R0, R8, R11 ;  /* 0x0000000b08007220 */ /* 0x002fe20000400000 */
[----:B--2---:R-:W-:-:S03]  /*0480*/  FMUL R13, R12, R13 ;  /* 0x0000000d0c0d7220 */ /* 0x004fc60000400000 */
[----:B------:R-:W-:Y:S01]  /*0490*/  FMUL R12, R7, R0 ;  /* 0x00000000070c7220 */ /* 0x000fe20000400000 */
[----:B------:R-:W-:Y:S01]  /*04a0*/  FMUL R13, R6, R13 ;  /* 0x0000000d060d7220 */ /* 0x000fe20000400000 */
[----:B------:R-:W-:Y:S06]  /*04b0*/  @P0 EXIT ;  /* 0x000000000000094d */ /* 0x000fec0003800000 */
[----:B------:R-:W-:Y:S01]  /*04c0*/  STG.E.64 desc[UR4][R4.64], R12 ;  /* 0x0000000c04007986 */ /* 0x000fe2000c101b04 */
[----:B------:R-:W-:Y:S05]  /*04d0*/  EXIT ;  /* 0x000000000000794d */ /* 0x000fea0003800000 */
.L_x_0:
[----:B------:R-:W-:-:S00]  /*04e0*/  BRA `(.L_x_0) ;  /* 0xfffffffc00fc7947 */ /* 0x000fc0000383ffff */
[----:B------:R-:W-:-:S00]  /*04f0*/  NOP ;  /* 0x0000000000007918 */ /* 0x000fc00000000000 */
        /* <DEDUP_REMOVED lines=8> */
.L_x_1:


//--------------------- .nv.constant0.triton_poi_fused_mul_sigmoid_36 --------------------------
	.section	.nv.constant0.triton_poi_fused_mul_sigmoid_36,"a",@progbits
	.sectionflags	@""
	.align	4
.nv.constant0.triton_poi_fused_mul_sigmoid_36:
	.zero		548
